//
// Generated by NVIDIA NVVM Compiler
//
// Compiler Build ID: CL-36424714
// Cuda compilation tools, release 13.0, V13.0.88
// Based on NVVM 20.0.0
//

.version 9.0
.target sm_100
.address_size 64

	// .globl	_Z4loopv

.visible .entry _Z4loopv()
{


	// begin inline asm
	L0:bra L0;
	// end inline asm
	ret;

}


// ===== COMPILED SASS (sm_100) =====

	.target	sm_100

	.elftype	@"ET_EXEC"


//--------------------- .note.nv.tkinfo           --------------------------
	.section	.note.nv.tkinfo,"",@"SHT_NOTE"
	.sectionflags	@"SHF_NOTE_NV_TKINFO"
	.tkinfo
        /*0018*/ 	.word	0x00000002
        /*0030*/ 	.string	""
        /*0030*/ 	.string	"ptxas"
        /*0030*/ 	.string	"Cuda compilation tools, release 13.0, V13.0.88"
        /*0030*/ 	.string	"Build cuda_13.0.r13.0/compiler.36424714_0"
        /*0030*/ 	.string	"-arch sm_100 -m 64 "



//--------------------- .note.nv.cuinfo           --------------------------
	.section	.note.nv.cuinfo,"",@"SHT_NOTE"
	.sectionflags	@"SHF_NOTE_NV_CUINFO"
        /*0018*/ 	.short	0x0002
        /*001a*/ 	.short	0x0064
        /*001c*/ 	.short	0x0082
	.zero		2


//--------------------- .nv.info                  --------------------------
	.section	.nv.info,"",@"SHT_CUDA_INFO"
	.align	4


	//----- nvinfo : EIATTR_REGCOUNT
	.align		4
        /*0000*/ 	.byte	0x04, 0x2f
        /*0002*/ 	.short	(.L_1 - .L_0)
	.align		4
.L_0:
        /*0004*/ 	.word	index@(_Z4loopv)
        /*0008*/ 	.word	0x00000004


	//----- nvinfo : EIATTR_FRAME_SIZE
	.align		4
.L_1:
        /*000c*/ 	.byte	0x04, 0x11
        /*000e*/ 	.short	(.L_3 - .L_2)
	.align		4
.L_2:
        /*0010*/ 	.word	index@(_Z4loopv)
        /*0014*/ 	.word	0x00000000


	//----- nvinfo : EIATTR_MIN_STACK_SIZE
	.align		4
.L_3:
        /*0018*/ 	.byte	0x04, 0x12
        /*001a*/ 	.short	(.L_5 - .L_4)
	.align		4
.L_4:
        /*001c*/ 	.word	index@(_Z4loopv)
        /*0020*/ 	.word	0x00000000
.L_5:


//--------------------- .nv.compat                --------------------------
	.section	.nv.compat,"",@"SHT_CUDA_COMPAT_INFO"
	.align	4
        /*0000*/ 	.byte	0x02, 0x09, 0x00, 0x00, 0x02, 0x02, 0x01, 0x00, 0x02, 0x05, 0x05, 0x00, 0x03, 0x07, 0x01, 0x01
        /*0010*/ 	.byte	0x02, 0x03, 0x00, 0x00, 0x02, 0x06, 0x01, 0x00, 0x04, 0x0b, 0x08, 0x00, 0x09, 0x00, 0x00, 0x00
        /*0020*/ 	.byte	0x00, 0x00, 0x00, 0x00


//--------------------- .nv.info._Z4loopv         --------------------------
	.section	.nv.info._Z4loopv,"",@"SHT_CUDA_INFO"
	.sectionflags	@""
	.align	4


	//----- nvinfo : EIATTR_CUDA_API_VERSION
	.align		4
        /*0000*/ 	.byte	0x04, 0x37
        /*0002*/ 	.short	(.L_7 - .L_6)
.L_6:
        /*0004*/ 	.word	0x00000082


	//----- nvinfo : EIATTR_SPARSE_MMA_MASK
	.align		4
.L_7:
        /*0008*/ 	.byte	0x03, 0x50
        /*000a*/ 	.short	0x0000


	//----- nvinfo : EIATTR_MAXREG_COUNT
	.align		4
        /*000c*/ 	.byte	0x03, 0x1b
        /*000e*/ 	.short	0x00ff


	//----- nvinfo : EIATTR_MERCURY_ISA_VERSION
	.align		4
        /*0010*/ 	.byte	0x03, 0x5f
        /*0012*/ 	.short	0x0101


	//----- nvinfo : EIATTR_VRC_CTA_INIT_COUNT
	.align		4
        /*0014*/ 	.byte	0x02, 0x4a
	.zero		1
	.zero		1


	//----- nvinfo : EIATTR_SW_WAR
	.align		4
        /*0018*/ 	.byte	0x04, 0x36
        /*001a*/ 	.short	(.L_9 - .L_8)
.L_8:
        /*001c*/ 	.word	0x00000008
.L_9:


//--------------------- .nv.callgraph             --------------------------
	.section	.nv.callgraph,"",@"SHT_CUDA_CALLGRAPH"
	.align	4
	.sectionentsize	8
	.align		4
        /*0000*/ 	.word	0x00000000
	.align		4
        /*0004*/ 	.word	0xffffffff
	.align		4
        /*0008*/ 	.word	0x00000000
	.align		4
        /*000c*/ 	.word	0xfffffffe
	.align		4
        /*0010*/ 	.word	0x00000000
	.align		4
        /*0014*/ 	.word	0xfffffffd
	.align		4
        /*0018*/ 	.word	0x00000000
	.align		4
        /*001c*/ 	.word	0xfffffffc


//--------------------- .text._Z4loopv            --------------------------
	.section	.text._Z4loopv,"ax",@progbits
	.align	128
        .global         _Z4loopv
        .type           _Z4loopv,@function
        .size           _Z4loopv,(.L_x_2 - _Z4loopv)
        .other          _Z4loopv,@"STO_CUDA_ENTRY STV_DEFAULT"
_Z4loopv:
.text._Z4loopv:
[----:B------:R-:W-:Y:S01]  /*0000*/  LDC R1, c[0x0][0x37c] ;  /* 0x0000df00ff017b82 */ /* 0x000fe20000000800 */
.L_x_0:
[----:B------:R-:W-:Y:S05]  /*0010*/  BRA `(.L_x_0) ;  /* 0xfffffffc00fc7947 */ /* 0x000fea000383ffff */
.L_x_1:
[----:B------:R-:W-:-:S00]  /*0020*/  BRA `(.L_x_1) ;  /* 0xfffffffc00fc7947 */ /* 0x000fc0000383ffff */
[----:B------:R-:W-:-:S00]  /*0030*/  NOP ;  /* 0x0000000000007918 */ /* 0x000fc00000000000 */
        /* <DEDUP_REMOVED lines=12> */
.L_x_2:


//--------------------- .nv.shared.reserved.0     --------------------------
	.section	.nv.shared.reserved.0,"aw",@nobits
	.weak		__nv_reservedSMEM_offset_0_alias
	.size		__nv_reservedSMEM_offset_0_alias, 0, 64
	.other		__nv_reservedSMEM_offset_0_alias,@"STO_CUDA_RESERVED_SHARED STV_DEFAULT"
__nv_reservedSMEM_offset_0_alias:
	.zero		0
	.zero		64


//--------------------- .nv.constant0._Z4loopv    --------------------------
	.section	.nv.constant0._Z4loopv,"a",@progbits
	.sectionflags	@""
	.align	4
.nv.constant0._Z4loopv:
	.zero		896


//--------------------- SYMBOLS --------------------------

	.type		.nv.reservedSmem.offset0,@object
	.size		.nv.reservedSmem.offset0,0x4
